//
// Generated by NVIDIA NVVM Compiler
//
// Compiler Build ID: CL-36424714
// Cuda compilation tools, release 13.0, V13.0.88
// Based on NVVM 20.0.0
//

.version 9.0
.target sm_100
.address_size 64

	// .globl	_Z23histogram_reduce_kernelPKiPiii

.visible .entry _Z23histogram_reduce_kernelPKiPiii(
	.param .u64 .ptr .align 1 _Z23histogram_reduce_kernelPKiPiii_param_0,
	.param .u64 .ptr .align 1 _Z23histogram_reduce_kernelPKiPiii_param_1,
	.param .u32 _Z23histogram_reduce_kernelPKiPiii_param_2,
	.param .u32 _Z23histogram_reduce_kernelPKiPiii_param_3
)
{
	.reg .pred 	%p<11>;
	.reg .b32 	%r<119>;
	.reg .b64 	%rd<43>;

	ld.param.u64 	%rd3, [_Z23histogram_reduce_kernelPKiPiii_param_0];
	ld.param.u64 	%rd2, [_Z23histogram_reduce_kernelPKiPiii_param_1];
	ld.param.u32 	%r36, [_Z23histogram_reduce_kernelPKiPiii_param_2];
	ld.param.u32 	%r37, [_Z23histogram_reduce_kernelPKiPiii_param_3];
	cvta.to.global.u64 	%rd1, %rd3;
	mov.u32 	%r38, %ctaid.x;
	mov.u32 	%r39, %ntid.x;
	mov.u32 	%r40, %tid.x;
	mad.lo.s32 	%r1, %r38, %r39, %r40;
	setp.ge.s32 	%p1, %r1, %r36;
	@%p1 bra 	$L__BB0_15;
	setp.lt.s32 	%p2, %r37, 1;
	mov.b32 	%r118, 0;
	@%p2 bra 	$L__BB0_14;
	and.b32  	%r2, %r37, 15;
	setp.lt.u32 	%p3, %r37, 16;
	mov.b32 	%r110, 0;
	mov.u32 	%r118, %r110;
	@%p3 bra 	$L__BB0_5;
	and.b32  	%r110, %r37, 2147483632;
	neg.s32 	%r104, %r110;
	shl.b32 	%r5, %r36, 4;
	mov.b32 	%r118, 0;
	mul.wide.s32 	%rd6, %r36, 4;
	mov.u32 	%r103, %r1;
$L__BB0_4:
	.pragma "nounroll";
	mul.wide.s32 	%rd4, %r103, 4;
	add.s64 	%rd5, %rd1, %rd4;
	ld.global.u32 	%r45, [%rd5];
	add.s32 	%r46, %r45, %r118;
	add.s64 	%rd7, %rd5, %rd6;
	ld.global.u32 	%r47, [%rd7];
	add.s32 	%r48, %r47, %r46;
	add.s64 	%rd8, %rd7, %rd6;
	ld.global.u32 	%r49, [%rd8];
	add.s32 	%r50, %r49, %r48;
	add.s64 	%rd9, %rd8, %rd6;
	ld.global.u32 	%r51, [%rd9];
	add.s32 	%r52, %r51, %r50;
	add.s64 	%rd10, %rd9, %rd6;
	ld.global.u32 	%r53, [%rd10];
	add.s32 	%r54, %r53, %r52;
	add.s64 	%rd11, %rd10, %rd6;
	ld.global.u32 	%r55, [%rd11];
	add.s32 	%r56, %r55, %r54;
	add.s64 	%rd12, %rd11, %rd6;
	ld.global.u32 	%r57, [%rd12];
	add.s32 	%r58, %r57, %r56;
	add.s64 	%rd13, %rd12, %rd6;
	ld.global.u32 	%r59, [%rd13];
	add.s32 	%r60, %r59, %r58;
	add.s64 	%rd14, %rd13, %rd6;
	ld.global.u32 	%r61, [%rd14];
	add.s32 	%r62, %r61, %r60;
	add.s64 	%rd15, %rd14, %rd6;
	ld.global.u32 	%r63, [%rd15];
	add.s32 	%r64, %r63, %r62;
	add.s64 	%rd16, %rd15, %rd6;
	ld.global.u32 	%r65, [%rd16];
	add.s32 	%r66, %r65, %r64;
	add.s64 	%rd17, %rd16, %rd6;
	ld.global.u32 	%r67, [%rd17];
	add.s32 	%r68, %r67, %r66;
	add.s64 	%rd18, %rd17, %rd6;
	ld.global.u32 	%r69, [%rd18];
	add.s32 	%r70, %r69, %r68;
	add.s64 	%rd19, %rd18, %rd6;
	ld.global.u32 	%r71, [%rd19];
	add.s32 	%r72, %r71, %r70;
	add.s64 	%rd20, %rd19, %rd6;
	ld.global.u32 	%r73, [%rd20];
	add.s32 	%r74, %r73, %r72;
	add.s64 	%rd21, %rd20, %rd6;
	ld.global.u32 	%r75, [%rd21];
	add.s32 	%r118, %r75, %r74;
	add.s32 	%r104, %r104, 16;
	add.s32 	%r103, %r103, %r5;
	setp.ne.s32 	%p4, %r104, 0;
	@%p4 bra 	$L__BB0_4;
$L__BB0_5:
	setp.eq.s32 	%p5, %r2, 0;
	@%p5 bra 	$L__BB0_14;
	and.b32  	%r15, %r37, 7;
	setp.lt.u32 	%p6, %r2, 8;
	@%p6 bra 	$L__BB0_8;
	mad.lo.s32 	%r77, %r110, %r36, %r1;
	mul.wide.s32 	%rd22, %r77, 4;
	add.s64 	%rd23, %rd1, %rd22;
	ld.global.u32 	%r78, [%rd23];
	add.s32 	%r79, %r78, %r118;
	mul.wide.s32 	%rd24, %r36, 4;
	add.s64 	%rd25, %rd23, %rd24;
	ld.global.u32 	%r80, [%rd25];
	add.s32 	%r81, %r80, %r79;
	add.s64 	%rd26, %rd25, %rd24;
	ld.global.u32 	%r82, [%rd26];
	add.s32 	%r83, %r82, %r81;
	add.s64 	%rd27, %rd26, %rd24;
	ld.global.u32 	%r84, [%rd27];
	add.s32 	%r85, %r84, %r83;
	add.s64 	%rd28, %rd27, %rd24;
	ld.global.u32 	%r86, [%rd28];
	add.s32 	%r87, %r86, %r85;
	add.s64 	%rd29, %rd28, %rd24;
	ld.global.u32 	%r88, [%rd29];
	add.s32 	%r89, %r88, %r87;
	add.s64 	%rd30, %rd29, %rd24;
	ld.global.u32 	%r90, [%rd30];
	add.s32 	%r91, %r90, %r89;
	add.s64 	%rd31, %rd30, %rd24;
	ld.global.u32 	%r92, [%rd31];
	add.s32 	%r118, %r92, %r91;
	add.s32 	%r110, %r110, 8;
$L__BB0_8:
	setp.eq.s32 	%p7, %r15, 0;
	@%p7 bra 	$L__BB0_14;
	and.b32  	%r21, %r37, 3;
	setp.lt.u32 	%p8, %r15, 4;
	@%p8 bra 	$L__BB0_11;
	mad.lo.s32 	%r94, %r110, %r36, %r1;
	mul.wide.s32 	%rd32, %r94, 4;
	add.s64 	%rd33, %rd1, %rd32;
	ld.global.u32 	%r95, [%rd33];
	add.s32 	%r96, %r95, %r118;
	mul.wide.s32 	%rd34, %r36, 4;
	add.s64 	%rd35, %rd33, %rd34;
	ld.global.u32 	%r97, [%rd35];
	add.s32 	%r98, %r97, %r96;
	add.s64 	%rd36, %rd35, %rd34;
	ld.global.u32 	%r99, [%rd36];
	add.s32 	%r100, %r99, %r98;
	add.s64 	%rd37, %rd36, %rd34;
	ld.global.u32 	%r101, [%rd37];
	add.s32 	%r118, %r101, %r100;
	add.s32 	%r110, %r110, 4;
$L__BB0_11:
	setp.eq.s32 	%p9, %r21, 0;
	@%p9 bra 	$L__BB0_14;
	mad.lo.s32 	%r116, %r110, %r36, %r1;
	neg.s32 	%r115, %r21;
$L__BB0_13:
	.pragma "nounroll";
	mul.wide.s32 	%rd38, %r116, 4;
	add.s64 	%rd39, %rd1, %rd38;
	ld.global.u32 	%r102, [%rd39];
	add.s32 	%r118, %r102, %r118;
	add.s32 	%r116, %r116, %r36;
	add.s32 	%r115, %r115, 1;
	setp.ne.s32 	%p10, %r115, 0;
	@%p10 bra 	$L__BB0_13;
$L__BB0_14:
	cvta.to.global.u64 	%rd40, %rd2;
	mul.wide.s32 	%rd41, %r1, 4;
	add.s64 	%rd42, %rd40, %rd41;
	st.global.u32 	[%rd42], %r118;
$L__BB0_15:
	ret;

}


// ===== COMPILED SASS (sm_100) =====

	.target	sm_100

	.elftype	@"ET_EXEC"


//--------------------- .note.nv.tkinfo           --------------------------
	.section	.note.nv.tkinfo,"",@"SHT_NOTE"
	.sectionflags	@"SHF_NOTE_NV_TKINFO"
	.tkinfo
        /*0018*/ 	.word	0x00000002
        /*0030*/ 	.string	""
        /*0030*/ 	.string	"ptxas"
        /*0030*/ 	.string	"Cuda compilation tools, release 13.0, V13.0.88"
        /*0030*/ 	.string	"Build cuda_13.0.r13.0/compiler.36424714_0"
        /*0030*/ 	.string	"-arch sm_100 -m 64 "



//--------------------- .note.nv.cuinfo           --------------------------
	.section	.note.nv.cuinfo,"",@"SHT_NOTE"
	.sectionflags	@"SHF_NOTE_NV_CUINFO"
        /*0018*/ 	.short	0x0002
        /*001a*/ 	.short	0x0064
        /*001c*/ 	.short	0x0082
	.zero		2


//--------------------- .nv.info                  --------------------------
	.section	.nv.info,"",@"SHT_CUDA_INFO"
	.align	4


	//----- nvinfo : EIATTR_REGCOUNT
	.align		4
        /*0000*/ 	.byte	0x04, 0x2f
        /*0002*/ 	.short	(.L_1 - .L_0)
	.align		4
.L_0:
        /*0004*/ 	.word	index@(_Z23histogram_reduce_kernelPKiPiii)
        /*0008*/ 	.word	0x00000020


	//----- nvinfo : EIATTR_FRAME_SIZE
	.align		4
.L_1:
        /*000c*/ 	.byte	0x04, 0x11
        /*000e*/ 	.short	(.L_3 - .L_2)
	.align		4
.L_2:
        /*0010*/ 	.word	index@(_Z23histogram_reduce_kernelPKiPiii)
        /*0014*/ 	.word	0x00000000


	//----- nvinfo : EIATTR_MIN_STACK_SIZE
	.align		4
.L_3:
        /*0018*/ 	.byte	0x04, 0x12
        /*001a*/ 	.short	(.L_5 - .L_4)
	.align		4
.L_4:
        /*001c*/ 	.word	index@(_Z23histogram_reduce_kernelPKiPiii)
        /*0020*/ 	.word	0x00000000
.L_5:


//--------------------- .nv.compat                --------------------------
	.section	.nv.compat,"",@"SHT_CUDA_COMPAT_INFO"
	.align	4
        /*0000*/ 	.byte	0x02, 0x09, 0x00, 0x00, 0x02, 0x02, 0x01, 0x00, 0x02, 0x05, 0x05, 0x00, 0x03, 0x07, 0x01, 0x01
        /*0010*/ 	.byte	0x02, 0x03, 0x00, 0x00, 0x02, 0x06, 0x01, 0x00, 0x04, 0x0b, 0x08, 0x00, 0x09, 0x00, 0x00, 0x00
        /*0020*/ 	.byte	0x00, 0x00, 0x00, 0x00


//--------------------- .nv.info._Z23histogram_reduce_kernelPKiPiii --------------------------
	.section	.nv.info._Z23histogram_reduce_kernelPKiPiii,"",@"SHT_CUDA_INFO"
	.sectionflags	@""
	.align	4


	//----- nvinfo : EIATTR_CUDA_API_VERSION
	.align		4
        /*0000*/ 	.byte	0x04, 0x37
        /*0002*/ 	.short	(.L_7 - .L_6)
.L_6:
        /*0004*/ 	.word	0x00000082


	//----- nvinfo : EIATTR_KPARAM_INFO
	.align		4
.L_7:
        /*0008*/ 	.byte	0x04, 0x17
        /*000a*/ 	.short	(.L_9 - .L_8)
.L_8:
        /*000c*/ 	.word	0x00000000
        /*0010*/ 	.short	0x0003
        /*0012*/ 	.short	0x0014
        /*0014*/ 	.byte	0x00, 0xf0, 0x11, 0x00


	//----- nvinfo : EIATTR_KPARAM_INFO
	.align		4
.L_9:
        /*0018*/ 	.byte	0x04, 0x17
        /*001a*/ 	.short	(.L_11 - .L_10)
.L_10:
        /*001c*/ 	.word	0x00000000
        /*0020*/ 	.short	0x0002
        /*0022*/ 	.short	0x0010
        /*0024*/ 	.byte	0x00, 0xf0, 0x11, 0x00


	//----- nvinfo : EIATTR_KPARAM_INFO
	.align		4
.L_11:
        /*0028*/ 	.byte	0x04, 0x17
        /*002a*/ 	.short	(.L_13 - .L_12)
.L_12:
        /*002c*/ 	.word	0x00000000
        /*0030*/ 	.short	0x0001
        /*0032*/ 	.short	0x0008
        /*0034*/ 	.byte	0x00, 0xf5, 0x21, 0x00


	//----- nvinfo : EIATTR_KPARAM_INFO
	.align		4
.L_13:
        /*0038*/ 	.byte	0x04, 0x17
        /*003a*/ 	.short	(.L_15 - .L_14)
.L_14:
        /*003c*/ 	.word	0x00000000
        /*0040*/ 	.short	0x0000
        /*0042*/ 	.short	0x0000
        /*0044*/ 	.byte	0x00, 0xf5, 0x21, 0x00


	//----- nvinfo : EIATTR_SPARSE_MMA_MASK
	.align		4
.L_15:
        /*0048*/ 	.byte	0x03, 0x50
        /*004a*/ 	.short	0x0000


	//----- nvinfo : EIATTR_MAXREG_COUNT
	.align		4
        /*004c*/ 	.byte	0x03, 0x1b
        /*004e*/ 	.short	0x00ff


	//----- nvinfo : EIATTR_MERCURY_ISA_VERSION
	.align		4
        /*0050*/ 	.byte	0x03, 0x5f
        /*0052*/ 	.short	0x0101


	//----- nvinfo : EIATTR_VRC_CTA_INIT_COUNT
	.align		4
        /*0054*/ 	.byte	0x02, 0x4a
	.zero		1
	.zero		1


	//----- nvinfo : EIATTR_EXIT_INSTR_OFFSETS
	.align		4
        /*0058*/ 	.byte	0x04, 0x1c
        /*005a*/ 	.short	(.L_17 - .L_16)


	//   ....[0]....
.L_16:
        /*005c*/ 	.word	0x00000070


	//   ....[1]....
        /*0060*/ 	.word	0x00000800


	//----- nvinfo : EIATTR_CBANK_PARAM_SIZE
	.align		4
.L_17:
        /*0064*/ 	.byte	0x03, 0x19
        /*0066*/ 	.short	0x0018


	//----- nvinfo : EIATTR_PARAM_CBANK
	.align		4
        /*0068*/ 	.byte	0x04, 0x0a
        /*006a*/ 	.short	(.L_19 - .L_18)
	.align		4
.L_18:
        /*006c*/ 	.word	index@(.nv.constant0._Z23histogram_reduce_kernelPKiPiii)
        /*0070*/ 	.short	0x0380
        /*0072*/ 	.short	0x0018


	//----- nvinfo : EIATTR_SW_WAR
	.align		4
.L_19:
        /*0074*/ 	.byte	0x04, 0x36
        /*0076*/ 	.short	(.L_21 - .L_20)
.L_20:
        /*0078*/ 	.word	0x00000008
.L_21:


//--------------------- .nv.callgraph             --------------------------
	.section	.nv.callgraph,"",@"SHT_CUDA_CALLGRAPH"
	.align	4
	.sectionentsize	8
	.align		4
        /*0000*/ 	.word	0x00000000
	.align		4
        /*0004*/ 	.word	0xffffffff
	.align		4
        /*0008*/ 	.word	0x00000000
	.align		4
        /*000c*/ 	.word	0xfffffffe
	.align		4
        /*0010*/ 	.word	0x00000000
	.align		4
        /*0014*/ 	.word	0xfffffffd
	.align		4
        /*0018*/ 	.word	0x00000000
	.align		4
        /*001c*/ 	.word	0xfffffffc


//--------------------- .text._Z23histogram_reduce_kernelPKiPiii --------------------------
	.section	.text._Z23histogram_reduce_kernelPKiPiii,"ax",@progbits
	.align	128
        .global         _Z23histogram_reduce_kernelPKiPiii
        .type           _Z23histogram_reduce_kernelPKiPiii,@function
        .size           _Z23histogram_reduce_kernelPKiPiii,(.L_x_7 - _Z23histogram_reduce_kernelPKiPiii)
        .other          _Z23histogram_reduce_kernelPKiPiii,@"STO_CUDA_ENTRY STV_DEFAULT"
_Z23histogram_reduce_kernelPKiPiii:
.text._Z23histogram_reduce_kernelPKiPiii:
[----:B------:R-:W-:Y:S01]  /*0000*/  LDC R1, c[0x0][0x37c] ;  /* 0x0000df00ff017b82 */ /* 0x000fe20000000800 */
[----:B------:R-:W0:Y:S07]  /*0010*/  S2R R3, SR_TID.X ;  /* 0x0000000000037919 */ /* 0x000e2e0000002100 */
[----:B------:R-:W0:Y:S08]  /*0020*/  S2UR UR4, SR_CTAID.X ;  /* 0x00000000000479c3 */ /* 0x000e300000002500 */
[----:B------:R-:W0:Y:S08]  /*0030*/  LDC R0, c[0x0][0x360] ;  /* 0x0000d800ff007b82 */ /* 0x000e300000000800 */
[----:B------:R-:W1:Y:S01]  /*0040*/  LDC R25, c[0x0][0x390] ;  /* 0x0000e400ff197b82 */ /* 0x000e620000000800 */
[----:B0-----:R-:W-:-:S05]  /*0050*/  IMAD R0, R0, UR4, R3 ;  /* 0x0000000400007c24 */ /* 0x001fca000f8e0203 */
[----:B-1----:R-:W-:-:S13]  /*0060*/  ISETP.GE.AND P0, PT, R0, R25, PT ;  /* 0x000000190000720c */ /* 0x002fda0003f06270 */
[----:B------:R-:W-:Y:S05]  /*0070*/  @P0 EXIT ;  /* 0x000000000000094d */ /* 0x000fea0003800000 */
[----:B------:R-:W0:Y:S01]  /*0080*/  LDCU UR5, c[0x0][0x394] ;  /* 0x00007280ff0577ac */ /* 0x000e220008000800 */
[----:B------:R-:W-:Y:S01]  /*0090*/  HFMA2 R26, -RZ, RZ, 0, 0 ;  /* 0x00000000ff1a7431 */ /* 0x000fe200000001ff */
[----:B------:R-:W1:Y:S01]  /*00a0*/  LDCU.64 UR8, c[0x0][0x358] ;  /* 0x00006b00ff0877ac */ /* 0x000e620008000a00 */
[----:B0-----:R-:W-:-:S09]  /*00b0*/  UISETP.GE.AND UP0, UPT, UR5, 0x1, UPT ;  /* 0x000000010500788c */ /* 0x001fd2000bf06270 */
[----:B-1----:R-:W-:Y:S05]  /*00c0*/  BRA.U !UP0, `(.L_x_0) ;  /* 0x0000000508c07547 */ /* 0x002fea000b800000 */
[----:B------:R-:W-:Y:S01]  /*00d0*/  UISETP.GE.U32.AND UP1, UPT, UR5, 0x10, UPT ;  /* 0x000000100500788c */ /* 0x000fe2000bf26070 */
[----:B------:R-:W-:Y:S01]  /*00e0*/  MOV R26, RZ ;  /* 0x000000ff001a7202 */ /* 0x000fe20000000f00 */
[----:B------:R-:W-:Y:S01]  /*00f0*/  ULOP3.LUT UR6, UR5, 0xf, URZ, 0xc0, !UPT ;  /* 0x0000000f05067892 */ /* 0x000fe2000f8ec0ff */
[----:B------:R-:W-:-:S03]  /*0100*/  UMOV UR4, URZ ;  /* 0x000000ff00047c82 */ /* 0x000fc60008000000 */
[----:B------:R-:W-:-:S03]  /*0110*/  UISETP.NE.AND UP0, UPT, UR6, URZ, UPT ;  /* 0x000000ff0600728c */ /* 0x000fc6000bf05270 */
[----:B------:R-:W-:Y:S08]  /*0120*/  BRA.U !UP1, `(.L_x_1) ;  /* 0x0000000109c47547 */ /* 0x000ff0000b800000 */
[----:B------:R-:W-:Y:S01]  /*0130*/  ULOP3.LUT UR4, UR5, 0x7ffffff0, URZ, 0xc0, !UPT ;  /* 0x7ffffff005047892 */ /* 0x000fe2000f8ec0ff */
[----:B------:R-:W-:Y:S02]  /*0140*/  MOV R26, RZ ;  /* 0x000000ff001a7202 */ /* 0x000fe40000000f00 */
[----:B------:R-:W-:Y:S01]  /*0150*/  MOV R24, R0 ;  /* 0x0000000000187202 */ /* 0x000fe20000000f00 */
[----:B------:R-:W-:-:S12]  /*0160*/  UIADD3 UR7, UPT, UPT, -UR4, URZ, URZ ;  /* 0x000000ff04077290 */ /* 0x000fd8000fffe1ff */
.L_x_2:
[----:B------:R-:W0:Y:S02]  /*0170*/  LDC.64 R16, c[0x0][0x380] ;  /* 0x0000e000ff107b82 */ /* 0x000e240000000a00 */
[----:B0-----:R-:W-:-:S05]  /*0180*/  IMAD.WIDE R16, R24, 0x4, R16 ;  /* 0x0000000418107825 */ /* 0x001fca00078e0210 */
[----:B------:R0:W2:Y:S01]  /*0190*/  LDG.E R27, desc[UR8][R16.64] ;  /* 0x00000008101b7981 */ /* 0x0000a2000c1e1900 */
[----:B------:R-:W-:-:S04]  /*01a0*/  IMAD.WIDE R18, R25, 0x4, R16 ;  /* 0x0000000419127825 */ /* 0x000fc800078e0210 */
[C---:B------:R-:W-:Y:S02]  /*01b0*/  IMAD.WIDE R20, R25.reuse, 0x4, R18 ;  /* 0x0000000419147825 */ /* 0x040fe400078e0212 */
[----:B------:R-:W2:Y:S02]  /*01c0*/  LDG.E R18, desc[UR8][R18.64] ;  /* 0x0000000812127981 */ /* 0x000ea4000c1e1900 */
[C---:B------:R-:W-:Y:S02]  /*01d0*/  IMAD.WIDE R2, R25.reuse, 0x4, R20 ;  /* 0x0000000419027825 */ /* 0x040fe400078e0214 */
[----:B------:R-:W3:Y:S02]  /*01e0*/  LDG.E R20, desc[UR8][R20.64] ;  /* 0x0000000814147981 */ /* 0x000ee4000c1e1900 */
[C---:B------:R-:W-:Y:S02]  /*01f0*/  IMAD.WIDE R4, R25.reuse, 0x4, R2 ;  /* 0x0000000419047825 */ /* 0x040fe400078e0202 */
[----:B------:R1:W3:Y:S02]  /*0200*/  LDG.E R19, desc[UR8][R2.64] ;  /* 0x0000000802137981 */ /* 0x0002e4000c1e1900 */
[----:B------:R-:W-:-:S02]  /*0210*/  IMAD.WIDE R6, R25, 0x4, R4 ;  /* 0x0000000419067825 */ /* 0x000fc400078e0204 */
[----:B------:R-:W4:Y:S02]  /*0220*/  LDG.E R4, desc[UR8][R4.64] ;  /* 0x0000000804047981 */ /* 0x000f24000c1e1900 */
[----:B------:R-:W-:-:S04]  /*0230*/  IMAD.WIDE R8, R25, 0x4, R6 ;  /* 0x0000000419087825 */ /* 0x000fc800078e0206 */
[C---:B------:R-:W-:Y:S01]  /*0240*/  IMAD.WIDE R10, R25.reuse, 0x4, R8 ;  /* 0x00000004190a7825 */ /* 0x040fe200078e0208 */
[----:B------:R5:W4:Y:S04]  /*0250*/  LDG.E R5, desc[UR8][R6.64] ;  /* 0x0000000806057981 */ /* 0x000b28000c1e1900 */
[----:B------:R-:W4:Y:S01]  /*0260*/  LDG.E R8, desc[UR8][R8.64] ;  /* 0x0000000808087981 */ /* 0x000f22000c1e1900 */
[----:B------:R-:W-:-:S03]  /*0270*/  IMAD.WIDE R12, R25, 0x4, R10 ;  /* 0x00000004190c7825 */ /* 0x000fc600078e020a */
[----:B------:R-:W4:Y:S01]  /*0280*/  LDG.E R11, desc[UR8][R10.64] ;  /* 0x000000080a0b7981 */ /* 0x000f22000c1e1900 */
[----:B------:R-:W-:-:S03]  /*0290*/  IMAD.WIDE R14, R25, 0x4, R12 ;  /* 0x00000004190e7825 */ /* 0x000fc600078e020c */
[----:B------:R-:W4:Y:S01]  /*02a0*/  LDG.E R12, desc[UR8][R12.64] ;  /* 0x000000080c0c7981 */ /* 0x000f22000c1e1900 */
[----:B0-----:R-:W-:-:S03]  /*02b0*/  IMAD.WIDE R16, R25, 0x4, R14 ;  /* 0x0000000419107825 */ /* 0x001fc600078e020e */
[----:B------:R-:W4:Y:S01]  /*02c0*/  LDG.E R15, desc[UR8][R14.64] ;  /* 0x000000080e0f7981 */ /* 0x000f22000c1e1900 */
[----:B------:R-:W-:-:S03]  /*02d0*/  IMAD.WIDE R22, R25, 0x4, R16 ;  /* 0x0000000419167825 */ /* 0x000fc600078e0210 */
[----:B------:R-:W4:Y:S01]  /*02e0*/  LDG.E R16, desc[UR8][R16.64] ;  /* 0x0000000810107981 */ /* 0x000f22000c1e1900 */
[----:B------:R-:W-:-:S03]  /*02f0*/  IMAD.WIDE R28, R25, 0x4, R22 ;  /* 0x00000004191c7825 */ /* 0x000fc600078e0216 */
[----:B------:R-:W4:Y:S01]  /*0300*/  LDG.E R23, desc[UR8][R22.64] ;  /* 0x0000000816177981 */ /* 0x000f22000c1e1900 */
[----:B-1----:R-:W-:-:S03]  /*0310*/  IMAD.WIDE R2, R25, 0x4, R28 ;  /* 0x0000000419027825 */ /* 0x002fc600078e021c */
[----:B------:R-:W4:Y:S01]  /*0320*/  LDG.E R28, desc[UR8][R28.64] ;  /* 0x000000081c1c7981 */ /* 0x000f22000c1e1900 */
[----:B-----5:R-:W-:-:S03]  /*0330*/  IMAD.WIDE R6, R25, 0x4, R2 ;  /* 0x0000000419067825 */ /* 0x020fc600078e0202 */
[----:B------:R0:W5:Y:S02]  /*0340*/  LDG.E R21, desc[UR8][R2.64] ;  /* 0x0000000802157981 */ /* 0x000164000c1e1900 */
[----:B0-----:R-:W-:Y:S02]  /*0350*/  IMAD.WIDE R2, R25, 0x4, R6 ;  /* 0x0000000419027825 */ /* 0x001fe400078e0206 */
[----:B------:R-:W5:Y:S04]  /*0360*/  LDG.E R7, desc[UR8][R6.64] ;  /* 0x0000000806077981 */ /* 0x000f68000c1e1900 */
[----:B------:R-:W5:Y:S01]  /*0370*/  LDG.E R9, desc[UR8][R2.64] ;  /* 0x0000000802097981 */ /* 0x000f62000c1e1900 */
[----:B------:R-:W-:-:S04]  /*0380*/  UIADD3 UR7, UPT, UPT, UR7, 0x10, URZ ;  /* 0x0000001007077890 */ /* 0x000fc8000fffe0ff */
[----:B------:R-:W-:Y:S01]  /*0390*/  UISETP.NE.AND UP1, UPT, UR7, URZ, UPT ;  /* 0x000000ff0700728c */ /* 0x000fe2000bf25270 */
[----:B------:R-:W-:Y:S02]  /*03a0*/  LEA R24, R25, R24, 0x4 ;  /* 0x0000001819187211 */ /* 0x000fe400078e20ff */
[----:B--2---:R-:W-:-:S04]  /*03b0*/  IADD3 R18, PT, PT, R18, R27, R26 ;  /* 0x0000001b12127210 */ /* 0x004fc80007ffe01a */
[----:B---3--:R-:W-:-:S04]  /*03c0*/  IADD3 R18, PT, PT, R19, R20, R18 ;  /* 0x0000001413127210 */ /* 0x008fc80007ffe012 */
[----:B----4-:R-:W-:-:S04]  /*03d0*/  IADD3 R4, PT, PT, R5, R4, R18 ;  /* 0x0000000405047210 */ /* 0x010fc80007ffe012 */
[----:B------:R-:W-:-:S04]  /*03e0*/  IADD3 R4, PT, PT, R11, R8, R4 ;  /* 0x000000080b047210 */ /* 0x000fc80007ffe004 */
[----:B------:R-:W-:-:S04]  /*03f0*/  IADD3 R4, PT, PT, R15, R12, R4 ;  /* 0x0000000c0f047210 */ /* 0x000fc80007ffe004 */
[----:B------:R-:W-:-:S04]  /*0400*/  IADD3 R4, PT, PT, R23, R16, R4 ;  /* 0x0000001017047210 */ /* 0x000fc80007ffe004 */
[----:B-----5:R-:W-:-:S04]  /*0410*/  IADD3 R4, PT, PT, R21, R28, R4 ;  /* 0x0000001c15047210 */ /* 0x020fc80007ffe004 */
[----:B------:R-:W-:Y:S01]  /*0420*/  IADD3 R26, PT, PT, R9, R7, R4 ;  /* 0x00000007091a7210 */ /* 0x000fe20007ffe004 */
[----:B------:R-:W-:Y:S06]  /*0430*/  BRA.U UP1, `(.L_x_2) ;  /* 0xfffffffd014c7547 */ /* 0x000fec000b83ffff */
.L_x_1:
[----:B------:R-:W-:Y:S05]  /*0440*/  BRA.U !UP0, `(.L_x_0) ;  /* 0x0000000108e07547 */ /* 0x000fea000b800000 */
[----:B------:R-:W-:Y:S02]  /*0450*/  UISETP.GE.U32.AND UP0, UPT, UR6, 0x8, UPT ;  /* 0x000000080600788c */ /* 0x000fe4000bf06070 */
[----:B------:R-:W-:-:S04]  /*0460*/  ULOP3.LUT UR7, UR5, 0x7, URZ, 0xc0, !UPT ;  /* 0x0000000705077892 */ /* 0x000fc8000f8ec0ff */
[----:B------:R-:W-:-:S03]  /*0470*/  UISETP.NE.AND UP1, UPT, UR7, URZ, UPT ;  /* 0x000000ff0700728c */ /* 0x000fc6000bf25270 */
[----:B------:R-:W-:Y:S08]  /*0480*/  BRA.U !UP0, `(.L_x_3) ;  /* 0x00000001085c7547 */ /* 0x000ff0000b800000 */
[----:B------:R-:W0:Y:S01]  /*0490*/  LDC.64 R6, c[0x0][0x380] ;  /* 0x0000e000ff067b82 */ /* 0x000e220000000a00 */
[----:B------:R-:W-:-:S04]  /*04a0*/  IMAD R3, R25, UR4, R0 ;  /* 0x0000000419037c24 */ /* 0x000fc8000f8e0200 */
[----:B0-----:R-:W-:-:S04]  /*04b0*/  IMAD.WIDE R6, R3, 0x4, R6 ;  /* 0x0000000403067825 */ /* 0x001fc800078e0206 */
[C---:B------:R-:W-:Y:S02]  /*04c0*/  IMAD.WIDE R8, R25.reuse, 0x4, R6 ;  /* 0x0000000419087825 */ /* 0x040fe400078e0206 */
[----:B------:R-:W2:Y:S02]  /*04d0*/  LDG.E R7, desc[UR8][R6.64] ;  /* 0x0000000806077981 */ /* 0x000ea4000c1e1900 */
[C---:B------:R-:W-:Y:S02]  /*04e0*/  IMAD.WIDE R10, R25.reuse, 0x4, R8 ;  /* 0x00000004190a7825 */ /* 0x040fe400078e0208 */
[----:B------:R-:W2:Y:S02]  /*04f0*/  LDG.E R8, desc[UR8][R8.64] ;  /* 0x0000000808087981 */ /* 0x000ea4000c1e1900 */
[C---:B------:R-:W-:Y:S02]  /*0500*/  IMAD.WIDE R12, R25.reuse, 0x4, R10 ;  /* 0x00000004190c7825 */ /* 0x040fe400078e020a */
[----:B------:R-:W3:Y:S02]  /*0510*/  LDG.E R11, desc[UR8][R10.64] ;  /* 0x000000080a0b7981 */ /* 0x000ee4000c1e1900 */
[----:B------:R-:W-:-:S02]  /*0520*/  IMAD.WIDE R14, R25, 0x4, R12 ;  /* 0x00000004190e7825 */ /* 0x000fc400078e020c */
[----:B------:R-:W3:Y:S02]  /*0530*/  LDG.E R12, desc[UR8][R12.64] ;  /* 0x000000080c0c7981 */ /* 0x000ee4000c1e1900 */
[C---:B------:R-:W-:Y:S02]  /*0540*/  IMAD.WIDE R2, R25.reuse, 0x4, R14 ;  /* 0x0000000419027825 */ /* 0x040fe400078e020e */
[----:B------:R-:W4:Y:S02]  /*0550*/  LDG.E R15, desc[UR8][R14.64] ;  /* 0x000000080e0f7981 */ /* 0x000f24000c1e1900 */
[C---:B------:R-:W-:Y:S02]  /*0560*/  IMAD.WIDE R4, R25.reuse, 0x4, R2 ;  /* 0x0000000419047825 */ /* 0x040fe400078e0202 */
[----:B------:R-:W4:Y:S02]  /*0570*/  LDG.E R2, desc[UR8][R2.64] ;  /* 0x0000000802027981 */ /* 0x000f24000c1e1900 */
[----:B------:R-:W-:-:S02]  /*0580*/  IMAD.WIDE R16, R25, 0x4, R4 ;  /* 0x0000000419107825 */ /* 0x000fc400078e0204 */
[----:B------:R-:W5:Y:S04]  /*0590*/  LDG.E R5, desc[UR8][R4.64] ;  /* 0x0000000804057981 */ /* 0x000f68000c1e1900 */
[----:B------:R-:W5:Y:S01]  /*05a0*/  LDG.E R16, desc[UR8][R16.64] ;  /* 0x0000000810107981 */ /* 0x000f62000c1e1900 */
[----:B------:R-:W-:Y:S01]  /*05b0*/  UIADD3 UR4, UPT, UPT, UR4, 0x8, URZ ;  /* 0x0000000804047890 */ /* 0x000fe2000fffe0ff */
[----:B--2---:R-:W-:-:S04]  /*05c0*/  IADD3 R26, PT, PT, R8, R7, R26 ;  /* 0x00000007081a7210 */ /* 0x004fc80007ffe01a */
[----:B---3--:R-:W-:-:S04]  /*05d0*/  IADD3 R26, PT, PT, R12, R11, R26 ;  /* 0x0000000b0c1a7210 */ /* 0x008fc80007ffe01a */
[----:B----4-:R-:W-:-:S04]  /*05e0*/  IADD3 R26, PT, PT, R2, R15, R26 ;  /* 0x0000000f021a7210 */ /* 0x010fc80007ffe01a */
[----:B-----5:R-:W-:-:S07]  /*05f0*/  IADD3 R26, PT, PT, R16, R5, R26 ;  /* 0x00000005101a7210 */ /* 0x020fce0007ffe01a */
.L_x_3:
        /* <DEDUP_REMOVED lines=12> */
[----:B------:R-:W-:Y:S02]  /*06c0*/  IMAD.WIDE R8, R25, 0x4, R6 ;  /* 0x0000000419087825 */ /* 0x000fe400078e0206 */
[----:B------:R-:W3:Y:S04]  /*06d0*/  LDG.E R7, desc[UR8][R6.64] ;  /* 0x0000000806077981 */ /* 0x000ee8000c1e1900 */
[----:B------:R-:W3:Y:S01]  /*06e0*/  LDG.E R8, desc[UR8][R8.64] ;  /* 0x0000000808087981 */ /* 0x000ee2000c1e1900 */
[----:B------:R-:W-:Y:S01]  /*06f0*/  UIADD3 UR4, UPT, UPT, UR4, 0x4, URZ ;  /* 0x0000000404047890 */ /* 0x000fe2000fffe0ff */
[----:B--2---:R-:W-:-:S04]  /*0700*/  IADD3 R26, PT, PT, R4, R3, R26 ;  /* 0x00000003041a7210 */ /* 0x004fc80007ffe01a */
[----:B---3--:R-:W-:-:S07]  /*0710*/  IADD3 R26, PT, PT, R8, R7, R26 ;  /* 0x00000007081a7210 */ /* 0x008fce0007ffe01a */
.L_x_4:
[----:B------:R-:W-:Y:S05]  /*0720*/  BRA.U !UP1, `(.L_x_0) ;  /* 0x0000000109287547 */ /* 0x000fea000b800000 */
[----:B------:R-:W0:Y:S01]  /*0730*/  LDC.64 R4, c[0x0][0x380] ;  /* 0x0000e000ff047b82 */ /* 0x000e220000000a00 */
[----:B------:R-:W-:Y:S01]  /*0740*/  IMAD R6, R25, UR4, R0 ;  /* 0x0000000419067c24 */ /* 0x000fe2000f8e0200 */
[----:B------:R-:W-:-:S12]  /*0750*/  UIADD3 UR5, UPT, UPT, -UR5, URZ, URZ ;  /* 0x000000ff05057290 */ /* 0x000fd8000fffe1ff */
.L_x_5:
[----:B0-----:R-:W-:-:S06]  /*0760*/  IMAD.WIDE R2, R6, 0x4, R4 ;  /* 0x0000000406027825 */ /* 0x001fcc00078e0204 */
[----:B------:R-:W2:Y:S01]  /*0770*/  LDG.E R3, desc[UR8][R2.64] ;  /* 0x0000000802037981 */ /* 0x000ea2000c1e1900 */
[----:B------:R-:W-:Y:S01]  /*0780*/  UIADD3 UR5, UPT, UPT, UR5, 0x1, URZ ;  /* 0x0000000105057890 */ /* 0x000fe2000fffe0ff */
[----:B------:R-:W-:-:S03]  /*0790*/  IADD3 R6, PT, PT, R6, R25, RZ ;  /* 0x0000001906067210 */ /* 0x000fc60007ffe0ff */
[----:B------:R-:W-:Y:S01]  /*07a0*/  UISETP.NE.AND UP0, UPT, UR5, URZ, UPT ;  /* 0x000000ff0500728c */ /* 0x000fe2000bf05270 */
[----:B--2---:R-:W-:-:S08]  /*07b0*/  IADD3 R26, PT, PT, R3, R26, RZ ;  /* 0x0000001a031a7210 */ /* 0x004fd00007ffe0ff */
[----:B------:R-:W-:Y:S05]  /*07c0*/  BRA.U UP0, `(.L_x_5) ;  /* 0xfffffffd00e47547 */ /* 0x000fea000b83ffff */
.L_x_0:
[----:B------:R-:W0:Y:S02]  /*07d0*/  LDC.64 R2, c[0x0][0x388] ;  /* 0x0000e200ff027b82 */ /* 0x000e240000000a00 */
[----:B0-----:R-:W-:-:S05]  /*07e0*/  IMAD.WIDE R2, R0, 0x4, R2 ;  /* 0x0000000400027825 */ /* 0x001fca00078e0202 */
[----:B------:R-:W-:Y:S01]  /*07f0*/  STG.E desc[UR8][R2.64], R26 ;  /* 0x0000001a02007986 */ /* 0x000fe2000c101908 */
[----:B------:R-:W-:Y:S05]  /*0800*/  EXIT ;  /* 0x000000000000794d */ /* 0x000fea0003800000 */
.L_x_6:
[----:B------:R-:W-:-:S00]  /*0810*/  BRA `(.L_x_6) ;  /* 0xfffffffc00fc7947 */ /* 0x000fc0000383ffff */
[----:B------:R-:W-:-:S00]  /*0820*/  NOP ;  /* 0x0000000000007918 */ /* 0x000fc00000000000 */
        /* <DEDUP_REMOVED lines=13> */
.L_x_7:


//--------------------- .nv.shared.reserved.0     --------------------------
	.section	.nv.shared.reserved.0,"aw",@nobits
	.weak		__nv_reservedSMEM_offset_0_alias
	.size		__nv_reservedSMEM_offset_0_alias, 0, 64
	.other		__nv_reservedSMEM_offset_0_alias,@"STO_CUDA_RESERVED_SHARED STV_DEFAULT"
__nv_reservedSMEM_offset_0_alias:
	.zero		0
	.zero		64


//--------------------- .nv.constant0._Z23histogram_reduce_kernelPKiPiii --------------------------
	.section	.nv.constant0._Z23histogram_reduce_kernelPKiPiii,"a",@progbits
	.sectionflags	@""
	.align	4
.nv.constant0._Z23histogram_reduce_kernelPKiPiii:
	.zero		920


//--------------------- SYMBOLS --------------------------

	.type		.nv.reservedSmem.offset0,@object
	.size		.nv.reservedSmem.offset0,0x4
